	.headerflags	@"EF_CUDA_TEXMODE_UNIFIED EF_CUDA_64BIT_ADDRESS EF_CUDA_ACCELERATORS EF_CUDA_SM90 EF_CUDA_VIRTUAL_SM(EF_CUDA_SM90)"
	.elftype	@"ET_EXEC"


//--------------------- .nv.info                  --------------------------
	.section	.nv.info,"",@"SHT_CUDA_INFO"
	.align	4


	//----- nvinfo : EIATTR_REGCOUNT
	.align		4
        /*0000*/ 	.byte	0x04, 0x2f
        /*0002*/ 	.short	(.L_3 - .L_2)
	.align		4
.L_2:
        /*0004*/ 	.word	index@(triton_poi_fused__native_batch_norm_legit_no_training_relu_threshold_backward_18)
        /*0008*/ 	.word	0x00000026


	//----- nvinfo : EIATTR_MIN_STACK_SIZE
	.align		4
.L_3:
        /*000c*/ 	.byte	0x04, 0x12
        /*000e*/ 	.short	(.L_5 - .L_4)
	.align		4
.L_4:
        /*0010*/ 	.word	index@(triton_poi_fused__native_batch_norm_legit_no_training_relu_threshold_backward_18)
        /*0014*/ 	.word	0x00000000


	//----- nvinfo : EIATTR_FRAME_SIZE
	.align		4
.L_5:
        /*0018*/ 	.byte	0x04, 0x11
        /*001a*/ 	.short	(.L_7 - .L_6)
	.align		4
.L_6:
        /*001c*/ 	.word	index@(triton_poi_fused__native_batch_norm_legit_no_training_relu_threshold_backward_18)
        /*0020*/ 	.word	0x00000000


	//----- nvinfo : EIATTR_MIN_STACK_SIZE
	.align		4
.L_7:
        /*0024*/ 	.byte	0x04, 0x12
        /*0026*/ 	.short	(.L_9 - .L_8)
	.align		4
.L_8:
        /*0028*/ 	.word	index@(triton_poi_fused__native_batch_norm_legit_no_training_relu_threshold_backward_18)
        /*002c*/ 	.word	0x00000000
.L_9:


//--------------------- .nv.info.triton_poi_fused__native_batch_norm_legit_no_training_relu_threshold_backward_18 --------------------------
	.section	.nv.info.triton_poi_fused__native_batch_norm_legit_no_training_relu_threshold_backward_18,"",@"SHT_CUDA_INFO"
	.sectionflags	@""
	.align	4


	//----- nvinfo : EIATTR_CUDA_API_VERSION
	.align		4
        /*0000*/ 	.byte	0x04, 0x37
        /*0002*/ 	.short	(.L_11 - .L_10)
.L_10:
        /*0004*/ 	.word	0x0000007c


	//----- nvinfo : EIATTR_KPARAM_INFO
	.align		4
.L_11:
        /*0008*/ 	.byte	0x04, 0x17
        /*000a*/ 	.short	(.L_13 - .L_12)
.L_12:
        /*000c*/ 	.word	0x00000000
        /*0010*/ 	.short	0x0008
        /*0012*/ 	.short	0x003c
        /*0014*/ 	.byte	0x00, 0xf0, 0x11, 0x00


	//----- nvinfo : EIATTR_KPARAM_INFO
	.align		4
.L_13:
        /*0018*/ 	.byte	0x04, 0x17
        /*001a*/ 	.short	(.L_15 - .L_14)
.L_14:
        /*001c*/ 	.word	0x00000000
        /*0020*/ 	.short	0x0007
        /*0022*/ 	.short	0x0038
        /*0024*/ 	.byte	0x00, 0xf0, 0x11, 0x00


	//----- nvinfo : EIATTR_KPARAM_INFO
	.align		4
.L_15:
        /*0028*/ 	.byte	0x04, 0x17
        /*002a*/ 	.short	(.L_17 - .L_16)
.L_16:
        /*002c*/ 	.word	0x00000000
        /*0030*/ 	.short	0x0006
        /*0032*/ 	.short	0x0030
        /*0034*/ 	.byte	0x00, 0xf4, 0x21, 0x00


	//----- nvinfo : EIATTR_KPARAM_INFO
	.align		4
.L_17:
        /*0038*/ 	.byte	0x04, 0x17
        /*003a*/ 	.short	(.L_19 - .L_18)
.L_18:
        /*003c*/ 	.word	0x00000000
        /*0040*/ 	.short	0x0005
        /*0042*/ 	.short	0x0028
        /*0044*/ 	.byte	0x00, 0xf4, 0x21, 0x00


	//----- nvinfo : EIATTR_KPARAM_INFO
	.align		4
.L_19:
        /*0048*/ 	.byte	0x04, 0x17
        /*004a*/ 	.short	(.L_21 - .L_20)
.L_20:
        /*004c*/ 	.word	0x00000000
        /*0050*/ 	.short	0x0004
        /*0052*/ 	.short	0x0020
        /*0054*/ 	.byte	0x00, 0xf4, 0x21, 0x00


	//----- nvinfo : EIATTR_KPARAM_INFO
	.align		4
.L_21:
        /*0058*/ 	.byte	0x04, 0x17
        /*005a*/ 	.short	(.L_23 - .L_22)
.L_22:
        /*005c*/ 	.word	0x00000000
        /*0060*/ 	.short	0x0003
        /*0062*/ 	.short	0x0018
        /*0064*/ 	.byte	0x00, 0xf4, 0x21, 0x00


	//----- nvinfo : EIATTR_KPARAM_INFO
	.align		4
.L_23:
        /*0068*/ 	.byte	0x04, 0x17
        /*006a*/ 	.short	(.L_25 - .L_24)
.L_24:
        /*006c*/ 	.word	0x00000000
        /*0070*/ 	.short	0x0002
        /*0072*/ 	.short	0x0010
        /*0074*/ 	.byte	0x00, 0xf4, 0x21, 0x00


	//----- nvinfo : EIATTR_KPARAM_INFO
	.align		4
.L_25:
        /*0078*/ 	.byte	0x04, 0x17
        /*007a*/ 	.short	(.L_27 - .L_26)
.L_26:
        /*007c*/ 	.word	0x00000000
        /*0080*/ 	.short	0x0001
        /*0082*/ 	.short	0x0008
        /*0084*/ 	.byte	0x00, 0xf4, 0x21, 0x00


	//----- nvinfo : EIATTR_KPARAM_INFO
	.align		4
.L_27:
        /*0088*/ 	.byte	0x04, 0x17
        /*008a*/ 	.short	(.L_29 - .L_28)
.L_28:
        /*008c*/ 	.word	0x00000000
        /*0090*/ 	.short	0x0000
        /*0092*/ 	.short	0x0000
        /*0094*/ 	.byte	0x00, 0xf4, 0x21, 0x00


	//----- nvinfo : EIATTR_SPARSE_MMA_MASK
	.align		4
.L_29:
        /*0098*/ 	.byte	0x03, 0x50
        /*009a*/ 	.short	0x0000


	//----- nvinfo : EIATTR_MAXREG_COUNT
	.align		4
        /*009c*/ 	.byte	0x03, 0x1b
        /*009e*/ 	.short	0x00ff


	//----- nvinfo : EIATTR_EXIT_INSTR_OFFSETS
	.align		4
        /*00a0*/ 	.byte	0x04, 0x1c
        /*00a2*/ 	.short	(.L_31 - .L_30)


	//   ....[0]....
.L_30:
        /*00a4*/ 	.word	0x000011b0


	//   ....[1]....
        /*00a8*/ 	.word	0x000011d0


	//----- nvinfo : EIATTR_REQNTID
	.align		4
.L_31:
        /*00ac*/ 	.byte	0x04, 0x10
        /*00ae*/ 	.short	(.L_33 - .L_32)
.L_32:
        /*00b0*/ 	.word	0x00000080
        /*00b4*/ 	.word	0x00000001
        /*00b8*/ 	.word	0x00000001


	//----- nvinfo : EIATTR_CBANK_PARAM_SIZE
	.align		4
.L_33:
        /*00bc*/ 	.byte	0x03, 0x19
        /*00be*/ 	.short	0x0040


	//----- nvinfo : EIATTR_PARAM_CBANK
	.align		4
        /*00c0*/ 	.byte	0x04, 0x0a
        /*00c2*/ 	.short	(.L_35 - .L_34)
	.align		4
.L_34:
        /*00c4*/ 	.word	index@(.nv.constant0.triton_poi_fused__native_batch_norm_legit_no_training_relu_threshold_backward_18)
        /*00c8*/ 	.short	0x0210
        /*00ca*/ 	.short	0x0040


	//----- nvinfo : EIATTR_SW_WAR
	.align		4
.L_35:
        /*00cc*/ 	.byte	0x04, 0x36
        /*00ce*/ 	.short	(.L_37 - .L_36)
.L_36:
        /*00d0*/ 	.word	0x00000008
.L_37:


//--------------------- .nv.callgraph             --------------------------
	.section	.nv.callgraph,"",@"SHT_CUDA_CALLGRAPH"
	.align	4
	.sectionentsize	8
	.align		4
        /*0000*/ 	.word	0x00000000
	.align		4
        /*0004*/ 	.word	0xffffffff
	.align		4
        /*0008*/ 	.word	0x00000000
	.align		4
        /*000c*/ 	.word	0xfffffffe
	.align		4
        /*0010*/ 	.word	0x00000000
	.align		4
        /*0014*/ 	.word	0xfffffffd
	.align		4
        /*0018*/ 	.word	0x00000000
	.align		4
        /*001c*/ 	.word	0xfffffffc


//--------------------- .nv.constant4             --------------------------
	.section	.nv.constant4,"a",@progbits
	.align	8
	.align		8
.nv.constant4:
        /*0000*/ 	.dword	_$_str
	.align		8
        /*0008*/ 	.dword	_$_str_$_2


//--------------------- .text.triton_poi_fused__native_batch_norm_legit_no_training_relu_threshold_backward_18 --------------------------
	.section	.text.triton_poi_fused__native_batch_norm_legit_no_training_relu_threshold_backward_18,"ax",@progbits
	.sectionflags	@"SHF_BARRIERS=1"
	.align	128
        .global         triton_poi_fused__native_batch_norm_legit_no_training_relu_threshold_backward_18
        .type           triton_poi_fused__native_batch_norm_legit_no_training_relu_threshold_backward_18,@function
        .size           triton_poi_fused__native_batch_norm_legit_no_training_relu_threshold_backward_18,(.L_x_1 - triton_poi_fused__native_batch_norm_legit_no_training_relu_threshold_backward_18)
        .other          triton_poi_fused__native_batch_norm_legit_no_training_relu_threshold_backward_18,@"STO_CUDA_ENTRY STV_DEFAULT"
triton_poi_fused__native_batch_norm_legit_no_training_relu_threshold_backward_18:
.text.triton_poi_fused__native_batch_norm_legit_no_training_relu_threshold_backward_18:
[----:B------:R-:W0:Y:S01]  /*0000*/  LDC R1, c[0x0][0x28] ;  /* 0x00000a00ff017b82 */ /* 0x000e220000000800 */
[----:B------:R-:W1:Y:S07]  /*0010*/  S2R R0, SR_TID.X ;  /* 0x0000000000007919 */ /* 0x000e6e0000002100 */
[----:B------:R-:W2:Y:S01]  /*0020*/  S2UR UR8, SR_CTAID.X ;  /* 0x00000000000879c3 */ /* 0x000ea20000002500 */
[----:B------:R-:W-:Y:S01]  /*0030*/  CS2R R6, SRZ ;  /* 0x0000000000067805 */ /* 0x000fe2000001ff00 */
[----:B------:R-:W-:Y:S01]  /*0040*/  ULDC.64 UR6, c[0x0][0x208] ;  /* 0x0000820000067ab9 */ /* 0x000fe20000000a00 */
[----:B------:R-:W3:Y:S05]  /*0050*/  S2R R2, SR_CTAID.Y ;  /* 0x0000000000027919 */ /* 0x000eea0000002600 */
[----:B------:R-:W4:Y:S08]  /*0060*/  LDC.64 R28, c[0x0][0x218] ;  /* 0x00008600ff1c7b82 */ /* 0x000f300000000a00 */
[----:B------:R-:W5:Y:S01]  /*0070*/  LDC.64 R30, c[0x0][0x210] ;  /* 0x00008400ff1e7b82 */ /* 0x000f620000000a00 */
[----:B--2---:R-:W-:-:S02]  /*0080*/  UISETP.GE.AND UP0, UPT, UR8, 0x100, UPT ;  /* 0x000001000800788c */ /* 0x004fc4000bf06270 */
[----:B------:R-:W-:-:S05]  /*0090*/  IMAD.U32 R13, RZ, RZ, UR8 ;  /* 0x00000008ff0d7e24 */ /* 0x000fca000f8e00ff */
[----:B------:R-:W2:Y:S01]  /*00a0*/  LDC.64 R20, c[0x0][0x220] ;  /* 0x00008800ff147b82 */ /* 0x000ea20000000a00 */
[----:B------:R-:W-:Y:S01]  /*00b0*/  PLOP3.LUT P0, PT, PT, PT, UP0, 0x80, 0x0 ;  /* 0x000000000000781c */ /* 0x000fe20003f0f008 */
[----:B-1----:R-:W-:Y:S02]  /*00c0*/  IMAD.SHL.U32 R3, R0, 0x8, RZ ;  /* 0x0000000800037824 */ /* 0x002fe400078e00ff */
[----:B---3--:R-:W-:Y:S01]  /*00d0*/  IMAD.SHL.U32 R24, R2, 0x400, RZ ;  /* 0x0000040002187824 */ /* 0x008fe200078e00ff */
[----:B------:R-:W-:Y:S02]  /*00e0*/  SHF.R.S32.HI R12, RZ, 0x15, R2 ;  /* 0x00000015ff0c7819 */ /* 0x000fe40000011402 */
[----:B------:R-:W-:Y:S02]  /*00f0*/  LOP3.LUT R3, R3, 0x3f8, RZ, 0xc0, !PT ;  /* 0x000003f803037812 */ /* 0x000fe400078ec0ff */
[----:B------:R-:W-:Y:S02]  /*0100*/  SGXT R12, R12, 0x1 ;  /* 0x000000010c0c781a */ /* 0x000fe40000000200 */
[----:B------:R-:W-:-:S04]  /*0110*/  LOP3.LUT R5, R24, R3, RZ, 0xfc, !PT ;  /* 0x0000000318057212 */ /* 0x000fc800078efcff */
[----:B------:R-:W-:-:S04]  /*0120*/  LEA.HI R2, R12, R5, RZ, 0xa ;  /* 0x000000050c027211 */ /* 0x000fc800078f50ff */
[C---:B------:R-:W-:Y:S01]  /*0130*/  LOP3.LUT R26, R2.reuse, 0xfffffc00, RZ, 0xc0, !PT ;  /* 0xfffffc00021a7812 */ /* 0x040fe200078ec0ff */
[----:B------:R-:W-:-:S04]  /*0140*/  IMAD.SHL.U32 R4, R2, 0x100, RZ ;  /* 0x0000010002047824 */ /* 0x000fc800078e00ff */
[----:B------:R-:W-:Y:S01]  /*0150*/  IMAD.IADD R26, R5, 0x1, -R26 ;  /* 0x00000001051a7824 */ /* 0x000fe200078e0a1a */
[----:B------:R-:W-:-:S03]  /*0160*/  LOP3.LUT R4, R4, 0xfffc0000, RZ, 0xc0, !PT ;  /* 0xfffc000004047812 */ /* 0x000fc600078ec0ff */
[----:B----4-:R-:W-:-:S04]  /*0170*/  IMAD.WIDE R8, R26, 0x4, R28 ;  /* 0x000000041a087825 */ /* 0x010fc800078e021c */
[----:B------:R-:W-:Y:S01]  /*0180*/  IMAD R13, R13, 0x400, R4 ;  /* 0x000004000d0d7824 */ /* 0x000fe200078e0204 */
[----:B------:R-:W-:Y:S01]  /*0190*/  CS2R R4, SRZ ;  /* 0x0000000000047805 */ /* 0x000fe2000001ff00 */
[----:B------:R-:W3:Y:S02]  /*01a0*/  LDG.E.EL.128 R8, desc[UR6][R8.64] ;  /* 0x0000000608087981 */ /* 0x000ee4000c2e1d00 */
[----:B------:R-:W-:-:S04]  /*01b0*/  IMAD.IADD R2, R26, 0x1, R13 ;  /* 0x000000011a027824 */ /* 0x000fc800078e020d */
[----:B-----5:R-:W-:-:S05]  /*01c0*/  IMAD.WIDE R14, R2, 0x4, R30 ;  /* 0x00000004020e7825 */ /* 0x020fca00078e021e */
[----:B------:R1:W3:Y:S01]  /*01d0*/  @!P0 LDG.E.EL.128 R4, desc[UR6][R14.64] ;  /* 0x000000060e048981 */ /* 0x0002e2000c2e1d00 */
[----:B--2---:R-:W-:-:S06]  /*01e0*/  IMAD.WIDE R16, R26, 0x4, R20 ;  /* 0x000000041a107825 */ /* 0x004fcc00078e0214 */
[----:B------:R-:W2:Y:S01]  /*01f0*/  LDG.E.EL.128 R16, desc[UR6][R16.64] ;  /* 0x0000000610107981 */ /* 0x000ea2000c2e1d00 */
[----:B------:R-:W-:-:S04]  /*0200*/  LOP3.LUT R25, R24, 0x4, R3, 0xfe, !PT ;  /* 0x0000000418197812 */ /* 0x000fc800078efe03 */
[----:B------:R-:W-:-:S04]  /*0210*/  LEA.HI R12, R12, R25, RZ, 0xa ;  /* 0x000000190c0c7211 */ /* 0x000fc800078f50ff */
[----:B------:R-:W-:Y:S02]  /*0220*/  LOP3.LUT R12, R12, 0xfffffc00, RZ, 0xc0, !PT ;  /* 0xfffffc000c0c7812 */ /* 0x000fe400078ec0ff */
[----:B------:R-:W-:-:S03]  /*0230*/  PLOP3.LUT P0, PT, PT, PT, UP0, 0x80, 0x0 ;  /* 0x000000000000781c */ /* 0x000fc60003f0f008 */
[----:B------:R-:W-:-:S04]  /*0240*/  IMAD.IADD R25, R25, 0x1, -R12 ;  /* 0x0000000119197824 */ /* 0x000fc800078e0a0c */
[C---:B------:R-:W-:Y:S02]  /*0250*/  IMAD.IADD R13, R25.reuse, 0x1, R13 ;  /* 0x00000001190d7824 */ /* 0x040fe400078e020d */
[----:B------:R-:W-:Y:S01]  /*0260*/  IMAD.WIDE R20, R25, 0x4, R20 ;  /* 0x0000000419147825 */ /* 0x000fe200078e0214 */
[----:B-1----:R-:W-:-:S03]  /*0270*/  CS2R R14, SRZ ;  /* 0x00000000000e7805 */ /* 0x002fc6000001ff00 */
[----:B------:R-:W-:Y:S01]  /*0280*/  IMAD.WIDE R30, R13, 0x4, R30 ;  /* 0x000000040d1e7825 */ /* 0x000fe200078e021e */
[----:B------:R-:W-:Y:S01]  /*0290*/  CS2R R12, SRZ ;  /* 0x00000000000c7805 */ /* 0x000fe2000001ff00 */
[----:B------:R-:W4:Y:S05]  /*02a0*/  LDG.E.EL.128 R20, desc[UR6][R20.64] ;  /* 0x0000000614147981 */ /* 0x000f2a000c2e1d00 */
[----:B------:R-:W5:Y:S01]  /*02b0*/  @!P0 LDG.E.EL.128 R12, desc[UR6][R30.64] ;  /* 0x000000061e0c8981 */ /* 0x000f62000c2e1d00 */
[----:B---3--:R-:W-:Y:S01]  /*02c0*/  FADD R11, -R11, R7 ;  /* 0x000000070b0b7221 */ /* 0x008fe20000000100 */
[----:B------:R-:W-:Y:S01]  /*02d0*/  FADD R10, -R10, R6 ;  /* 0x000000060a0a7221 */ /* 0x000fe20000000100 */
[----:B------:R-:W-:-:S04]  /*02e0*/  IMAD.WIDE R6, R25, 0x4, R28 ;  /* 0x0000000419067825 */ /* 0x000fc800078e021c */
[----:B------:R-:W-:Y:S01]  /*02f0*/  FADD R9, -R9, R5 ;  /* 0x0000000509097221 */ /* 0x000fe20000000100 */
[----:B------:R-:W-:Y:S02]  /*0300*/  FADD R8, -R8, R4 ;  /* 0x0000000408087221 */ /* 0x000fe40000000100 */
[----:B------:R-:W5:Y:S01]  /*0310*/  LDG.E.EL.128 R4, desc[UR6][R6.64] ;  /* 0x0000000606047981 */ /* 0x000f62000c2e1d00 */
[----:B--2---:R-:W-:Y:S01]  /*0320*/  FADD R27, R16, 9.9999997473787516356e-06 ;  /* 0x3727c5ac101b7421 */ /* 0x004fe20000000000 */
[----:B------:R-:W-:-:S05]  /*0330*/  FADD R16, R17, 9.9999997473787516356e-06 ;  /* 0x3727c5ac11107421 */ /* 0x000fca0000000000 */
[----:B------:R-:W1:Y:S01]  /*0340*/  MUFU.SQRT R27, R27 ;  /* 0x0000001b001b7308 */ /* 0x000e620000002000 */
[----:B------:R-:W-:-:S07]  /*0350*/  FADD R17, R18, 9.9999997473787516356e-06 ;  /* 0x3727c5ac12117421 */ /* 0x000fce0000000000 */
[----:B------:R-:W2:Y:S01]  /*0360*/  MUFU.SQRT R16, R16 ;  /* 0x0000001000107308 */ /* 0x000ea20000002000 */
[----:B------:R-:W-:-:S07]  /*0370*/  FADD R18, R19, 9.9999997473787516356e-06 ;  /* 0x3727c5ac13127421 */ /* 0x000fce0000000000 */
[----:B------:R-:W3:Y:S01]  /*0380*/  MUFU.SQRT R17, R17 ;  /* 0x0000001100117308 */ /* 0x000ee20000002000 */
[C---:B-1----:R-:W-:Y:S02]  /*0390*/  FSETP.GT.AND P1, PT, R27.reuse, 8.50705917302346158658e+37, PT ;  /* 0x7e8000001b00780b */ /* 0x042fe40003f24000 */
[----:B------:R-:W-:Y:S02]  /*03a0*/  FSETP.GEU.AND P2, PT, R27, 1.175494350822287508e-38, PT ;  /* 0x008000001b00780b */ /* 0x000fe40003f4e000 */
[----:B--2---:R-:W-:-:S03]  /*03b0*/  FSETP.GT.AND P6, PT, R16, 8.50705917302346158658e+37, PT ;  /* 0x7e8000001000780b */ /* 0x004fc60003fc4000 */
[----:B------:R-:W1:Y:S01]  /*03c0*/  MUFU.SQRT R18, R18 ;  /* 0x0000001200127308 */ /* 0x000e620000002000 */
[----:B------:R-:W-:Y:S01]  /*03d0*/  FSETP.GEU.AND P4, PT, R16, 1.175494350822287508e-38, PT ;  /* 0x008000001000780b */ /* 0x000fe20003f8e000 */
[----:B----4-:R-:W-:-:S04]  /*03e0*/  FADD R21, R21, 9.9999997473787516356e-06 ;  /* 0x3727c5ac15157421 */ /* 0x010fc80000000000 */
[----:B------:R-:W-:Y:S01]  /*03f0*/  @P1 FMUL R27, R27, 0.25 ;  /* 0x3e8000001b1b1820 */ /* 0x000fe20000400000 */
[C---:B---3--:R-:W-:Y:S01]  /*0400*/  FSETP.GT.AND P3, PT, R17.reuse, 8.50705917302346158658e+37, PT ;  /* 0x7e8000001100780b */ /* 0x048fe20003f64000 */
[----:B------:R5:W-:Y:S01]  /*0410*/  MUFU.SQRT R29, R21 ;  /* 0x00000015001d7308 */ /* 0x000be20000002000 */
[----:B------:R-:W-:Y:S01]  /*0420*/  FSETP.GEU.AND P5, PT, R17, 1.175494350822287508e-38, PT ;  /* 0x008000001100780b */ /* 0x000fe20003fae000 */
[----:B------:R-:W-:Y:S01]  /*0430*/  @!P2 FMUL R27, R27, 16777216 ;  /* 0x4b8000001b1ba820 */ /* 0x000fe20000400000 */
[----:B------:R-:W-:Y:S01]  /*0440*/  FADD R20, R20, 9.9999997473787516356e-06 ;  /* 0x3727c5ac14147421 */ /* 0x000fe20000000000 */
[----:B------:R-:W-:Y:S01]  /*0450*/  @P6 FMUL R16, R16, 0.25 ;  /* 0x3e80000010106820 */ /* 0x000fe20000400000 */
[----:B------:R-:W-:Y:S01]  /*0460*/  FADD R22, R22, 9.9999997473787516356e-06 ;  /* 0x3727c5ac16167421 */ /* 0x000fe20000000000 */
[----:B-1----:R-:W-:Y:S02]  /*0470*/  FSETP.GT.AND P0, PT, R18, 8.50705917302346158658e+37, PT ;  /* 0x7e8000001200780b */ /* 0x002fe40003f04000 */
[----:B------:R-:W-:Y:S01]  /*0480*/  @!P4 FMUL R16, R16, 16777216 ;  /* 0x4b8000001010c820 */ /* 0x000fe20000400000 */
[----:B------:R1:W2:Y:S03]  /*0490*/  MUFU.SQRT R28, R20 ;  /* 0x00000014001c7308 */ /* 0x0002a60000002000 */
[----:B------:R-:W-:-:S05]  /*04a0*/  @P3 FMUL R17, R17, 0.25 ;  /* 0x3e80000011113820 */ /* 0x000fca0000400000 */
[----:B------:R-:W3:Y:S01]  /*04b0*/  MUFU.RCP R27, R27 ;  /* 0x0000001b001b7308 */ /* 0x000ee20000001000 */
[----:B------:R-:W-:-:S07]  /*04c0*/  @!P5 FMUL R17, R17, 16777216 ;  /* 0x4b8000001111d820 */ /* 0x000fce0000400000 */
[----:B------:R-:W-:Y:S08]  /*04d0*/  MUFU.SQRT R19, R22 ;  /* 0x0000001600137308 */ /* 0x000ff00000002000 */
[----:B------:R-:W4:Y:S08]  /*04e0*/  MUFU.RCP R22, R16 ;  /* 0x0000001000167308 */ /* 0x000f300000001000 */
[----:B------:R-:W-:Y:S01]  /*04f0*/  MUFU.RCP R17, R17 ;  /* 0x0000001100117308 */ /* 0x000fe20000001000 */
[----:B-----5:R-:W-:Y:S01]  /*0500*/  FADD R21, -R6, R14 ;  /* 0x0000000e06157221 */ /* 0x020fe20000000100 */
[----:B------:R-:W-:-:S02]  /*0510*/  IMAD.MOV.U32 R6, RZ, RZ, 0x3e800000 ;  /* 0x3e800000ff067424 */ /* 0x000fc400078e00ff */
[----:B------:R-:W-:Y:S01]  /*0520*/  FADD R4, -R4, R12 ;  /* 0x0000000c04047221 */ /* 0x000fe20000000100 */
[----:B-1----:R-:W-:Y:S02]  /*0530*/  FADD R20, -R7, R15 ;  /* 0x0000000f07147221 */ /* 0x002fe40000000100 */
[----:B------:R-:W-:Y:S02]  /*0540*/  FSEL R12, R6, 1, P1 ;  /* 0x3f800000060c7808 */ /* 0x000fe40000800000 */
[----:B------:R-:W-:Y:S01]  /*0550*/  FSETP.GEU.AND P1, PT, R18, 1.175494350822287508e-38, PT ;  /* 0x008000001200780b */ /* 0x000fe20003f2e000 */
[----:B------:R-:W-:Y:S01]  /*0560*/  FADD R7, R23, 9.9999997473787516356e-06 ;  /* 0x3727c5ac17077421 */ /* 0x000fe20000000000 */
[----:B------:R-:W-:Y:S01]  /*0570*/  FADD R5, -R5, R13 ;  /* 0x0000000d05057221 */ /* 0x000fe20000000100 */
[----:B------:R-:W-:Y:S01]  /*0580*/  FSEL R13, R6, 1, P6 ;  /* 0x3f800000060d7808 */ /* 0x000fe20003000000 */
[----:B------:R-:W-:Y:S01]  /*0590*/  @P0 FMUL R18, R18, 0.25 ;  /* 0x3e80000012120820 */ /* 0x000fe20000400000 */
[----:B------:R-:W-:-:S02]  /*05a0*/  @!P2 FMUL R12, R12, 16777216 ;  /* 0x4b8000000c0ca820 */ /* 0x000fc40000400000 */
[----:B------:R-:W1:Y:S01]  /*05b0*/  MUFU.SQRT R7, R7 ;  /* 0x0000000700077308 */ /* 0x000e620000002000 */
[----:B------:R-:W-:Y:S01]  /*05c0*/  @!P4 FMUL R13, R13, 16777216 ;  /* 0x4b8000000d0dc820 */ /* 0x000fe20000400000 */
[----:B--2---:R-:W-:Y:S01]  /*05d0*/  FSETP.GT.AND P2, PT, R28, 8.50705917302346158658e+37, PT ;  /* 0x7e8000001c00780b */ /* 0x004fe20003f44000 */
[----:B---3--:R-:W-:Y:S01]  /*05e0*/  FMUL R23, R27, R12 ;  /* 0x0000000c1b177220 */ /* 0x008fe20000400000 */
[----:B------:R-:W-:Y:S02]  /*05f0*/  FSEL R12, R6, 1, P3 ;  /* 0x3f800000060c7808 */ /* 0x000fe40001800000 */
[----:B------:R-:W-:Y:S01]  /*0600*/  @!P1 FMUL R18, R18, 16777216 ;  /* 0x4b80000012129820 */ /* 0x000fe20000400000 */
[----:B----4-:R-:W-:Y:S01]  /*0610*/  FMUL R22, R22, R13 ;  /* 0x0000000d16167220 */ /* 0x010fe20000400000 */
[----:B------:R-:W-:Y:S02]  /*0620*/  FSETP.GT.AND P4, PT, R29, 8.50705917302346158658e+37, PT ;  /* 0x7e8000001d00780b */ /* 0x000fe40003f84000 */
[----:B------:R-:W2:Y:S01]  /*0630*/  MUFU.RCP R14, R18 ;  /* 0x00000012000e7308 */ /* 0x000ea20000001000 */
[----:B------:R-:W-:Y:S01]  /*0640*/  FSEL R13, R6, 1, P0 ;  /* 0x3f800000060d7808 */ /* 0x000fe20000000000 */
[----:B------:R-:W-:Y:S01]  /*0650*/  @!P5 FMUL R12, R12, 16777216 ;  /* 0x4b8000000c0cd820 */ /* 0x000fe20000400000 */
[----:B------:R-:W-:-:S02]  /*0660*/  FSETP.GEU.AND P3, PT, R28, 1.175494350822287508e-38, PT ;  /* 0x008000001c00780b */ /* 0x000fc40003f6e000 */
[----:B------:R-:W-:Y:S01]  /*0670*/  FSETP.GEU.AND P5, PT, R29, 1.175494350822287508e-38, PT ;  /* 0x008000001d00780b */ /* 0x000fe20003fae000 */
[----:B------:R-:W-:Y:S01]  /*0680*/  @!P1 FMUL R13, R13, 16777216 ;  /* 0x4b8000000d0d9820 */ /* 0x000fe20000400000 */
[----:B-1----:R-:W-:Y:S01]  /*0690*/  FSETP.GT.AND P1, PT, R7, 8.50705917302346158658e+37, PT ;  /* 0x7e8000000700780b */ /* 0x002fe20003f24000 */
[----:B------:R-:W-:Y:S01]  /*06a0*/  FMUL R17, R17, R12 ;  /* 0x0000000c11117220 */ /* 0x000fe20000400000 */
[----:B------:R-:W-:Y:S01]  /*06b0*/  @P2 FMUL R28, R28, 0.25 ;  /* 0x3e8000001c1c2820 */ /* 0x000fe20000400000 */
[----:B------:R-:W-:Y:S02]  /*06c0*/  FSEL R15, R6, 1, P2 ;  /* 0x3f800000060f7808 */ /* 0x000fe40001000000 */
[----:B------:R-:W-:Y:S01]  /*06d0*/  FSETP.GEU.AND P2, PT, R7, 1.175494350822287508e-38, PT ;  /* 0x008000000700780b */ /* 0x000fe20003f4e000 */
[----:B------:R-:W-:Y:S01]  /*06e0*/  @P4 FMUL R29, R29, 0.25 ;  /* 0x3e8000001d1d4820 */ /* 0x000fe20000400000 */
[----:B------:R-:W-:Y:S01]  /*06f0*/  FMUL R27, R17, R10 ;  /* 0x0000000a111b7220 */ /* 0x000fe20000400000 */
[----:B--2---:R-:W-:Y:S01]  /*0700*/  FMUL R14, R14, R13 ;  /* 0x0000000d0e0e7220 */ /* 0x004fe20000400000 */
[----:B------:R-:W-:Y:S01]  /*0710*/  @!P3 FMUL R28, R28, 16777216 ;  /* 0x4b8000001c1cb820 */ /* 0x000fe20000400000 */
[----:B------:R-:W1:Y:S01]  /*0720*/  LDC.64 R16, c[0x0][0x230] ;  /* 0x00008c00ff107b82 */ /* 0x000e620000000a00 */
[----:B------:R-:W-:-:S02]  /*0730*/  @!P5 FMUL R29, R29, 16777216 ;  /* 0x4b8000001d1dd820 */ /* 0x000fc40000400000 */
[----:B------:R-:W-:-:S05]  /*0740*/  @P1 FMUL R7, R7, 0.25 ;  /* 0x3e80000007071820 */ /* 0x000fca0000400000 */
[----:B------:R-:W2:Y:S01]  /*0750*/  LDC.64 R12, c[0x0][0x228] ;  /* 0x00008a00ff0c7b82 */ /* 0x000ea20000000a00 */
[----:B------:R-:W3:Y:S01]  /*0760*/  MUFU.RCP R28, R28 ;  /* 0x0000001c001c7308 */ /* 0x000ee20000001000 */
[----:B------:R-:W-:Y:S01]  /*0770*/  @!P2 FMUL R7, R7, 16777216 ;  /* 0x4b8000000707a820 */ /* 0x000fe20000400000 */
[----:B------:R-:W-:-:S06]  /*0780*/  FMUL R23, R23, R8 ;  /* 0x0000000817177220 */ /* 0x000fcc0000400000 */
[----:B------:R-:W4:Y:S01]  /*0790*/  MUFU.RCP R29, R29 ;  /* 0x0000001d001d7308 */ /* 0x000f220000001000 */
[----:B------:R-:W-:Y:S01]  /*07a0*/  FSEL R8, R6, 1, P4 ;  /* 0x3f80000006087808 */ /* 0x000fe20002000000 */
[----:B------:R-:W-:Y:S01]  /*07b0*/  @!P3 FMUL R15, R15, 16777216 ;  /* 0x4b8000000f0fb820 */ /* 0x000fe20000400000 */
[----:B------:R-:W-:-:S05]  /*07c0*/  FSETP.GT.AND P6, PT, R19, 8.50705917302346158658e+37, PT ;  /* 0x7e8000001300780b */ /* 0x000fca0003fc4000 */
[----:B------:R-:W5:Y:S01]  /*07d0*/  MUFU.RCP R7, R7 ;  /* 0x0000000700077308 */ /* 0x000f620000001000 */
[----:B------:R-:W-:Y:S01]  /*07e0*/  FSEL R10, R6, 1, P1 ;  /* 0x3f800000060a7808 */ /* 0x000fe20000800000 */
[----:B------:R-:W-:Y:S01]  /*07f0*/  @!P5 FMUL R8, R8, 16777216 ;  /* 0x4b8000000808d820 */ /* 0x000fe20000400000 */
[----:B---3--:R-:W-:Y:S01]  /*0800*/  FMUL R15, R28, R15 ;  /* 0x0000000f1c0f7220 */ /* 0x008fe20000400000 */
[----:B------:R-:W-:Y:S01]  /*0810*/  FSEL R28, R6, 1, P6 ;  /* 0x3f800000061c7808 */ /* 0x000fe20003000000 */
[----:B------:R-:W-:Y:S01]  /*0820*/  FMUL R22, R22, R9 ;  /* 0x0000000916167220 */ /* 0x000fe20000400000 */
[----:B------:R-:W-:Y:S01]  /*0830*/  @!P2 FMUL R10, R10, 16777216 ;  /* 0x4b8000000a0aa820 */ /* 0x000fe20000400000 */
[----:B----4-:R-:W-:Y:S01]  /*0840*/  FMUL R6, R29, R8 ;  /* 0x000000081d067220 */ /* 0x010fe20000400000 */
[----:B-1----:R-:W-:-:S04]  /*0850*/  IMAD.WIDE R8, R26, 0x4, R16 ;  /* 0x000000041a087825 */ /* 0x002fc800078e0210 */
[----:B--2---:R-:W-:-:S04]  /*0860*/  IMAD.WIDE R32, R26, 0x4, R12 ;  /* 0x000000041a207825 */ /* 0x004fc800078e020c */
[----:B------:R-:W-:Y:S01]  /*0870*/  FMUL R14, R14, R11 ;  /* 0x0000000b0e0e7220 */ /* 0x000fe20000400000 */
[----:B------:R-:W-:Y:S01]  /*0880*/  FMUL R30, R15, R4 ;  /* 0x000000040f1e7220 */ /* 0x000fe20000400000 */
[----:B-----5:R-:W-:Y:S01]  /*0890*/  FMUL R29, R7, R10 ;  /* 0x0000000a071d7220 */ /* 0x020fe20000400000 */
[----:B------:R-:W-:Y:S01]  /*08a0*/  FMUL R26, R6, R5 ;  /* 0x00000005061a7220 */ /* 0x000fe20000400000 */
[----:B------:R-:W2:Y:S04]  /*08b0*/  LDG.E.EL.128 R8, desc[UR6][R8.64] ;  /* 0x0000000608087981 */ /* 0x000ea8000c2e1d00 */
[----:B------:R-:W2:Y:S01]  /*08c0*/  LDG.E.EL.128 R4, desc[UR6][R32.64] ;  /* 0x0000000620047981 */ /* 0x000ea2000c2e1d00 */
[C---:B------:R-:W-:Y:S01]  /*08d0*/  FSETP.GEU.AND P0, PT, R19.reuse, 1.175494350822287508e-38, PT ;  /* 0x008000001300780b */ /* 0x040fe20003f0e000 */
[----:B------:R-:W-:-:S12]  /*08e0*/  @P6 FMUL R19, R19, 0.25 ;  /* 0x3e80000013136820 */ /* 0x000fd80000400000 */
[----:B------:R-:W-:-:S06]  /*08f0*/  @!P0 FMUL R19, R19, 16777216 ;  /* 0x4b80000013138820 */ /* 0x000fcc0000400000 */
[----:B------:R-:W1:Y:S01]  /*0900*/  MUFU.RCP R19, R19 ;  /* 0x0000001300137308 */ /* 0x000e620000001000 */
[----:B------:R-:W-:-:S04]  /*0910*/  IMAD.WIDE R12, R25, 0x4, R12 ;  /* 0x00000004190c7825 */ /* 0x000fc800078e020c */
[----:B------:R-:W-:Y:S01]  /*0920*/  @!P0 FMUL R28, R28, 16777216 ;  /* 0x4b8000001c1c8820 */ /* 0x000fe20000400000 */
[----:B------:R-:W-:-:S04]  /*0930*/  IMAD.WIDE R16, R25, 0x4, R16 ;  /* 0x0000000419107825 */ /* 0x000fc800078e0210 */
[----:B-1----:R-:W-:Y:S02]  /*0940*/  FMUL R28, R19, R28 ;  /* 0x0000001c131c7220 */ /* 0x002fe40000400000 */
[----:B------:R-:W3:Y:S01]  /*0950*/  LDG.E.EL.128 R16, desc[UR6][R16.64] ;  /* 0x0000000610107981 */ /* 0x000ee2000c2e1d00 */
[----:B--2---:R-:W-:-:S03]  /*0960*/  FFMA R7, R7, R14, R11 ;  /* 0x0000000e07077223 */ /* 0x004fc6000000000b */
[----:B------:R-:W3:Y:S01]  /*0970*/  LDG.E.EL.128 R12, desc[UR6][R12.64] ;  /* 0x000000060c0c7981 */ /* 0x000ee2000c2e1d00 */
[----:B------:R-:W1:Y:S01]  /*0980*/  S2UR UR5, SR_CgaCtaId ;  /* 0x00000000000579c3 */ /* 0x000e620000008800 */
[----:B------:R-:W-:Y:S01]  /*0990*/  FFMA R23, R4, R23, R8 ;  /* 0x0000001704177223 */ /* 0x000fe20000000008 */
[----:B------:R-:W-:Y:S01]  /*09a0*/  FMUL R21, R28, R21 ;  /* 0x000000151c157220 */ /* 0x000fe20000400000 */
[----:B------:R-:W-:Y:S01]  /*09b0*/  FMUL R20, R29, R20 ;  /* 0x000000141d147220 */ /* 0x000fe20000400000 */
[----:B------:R-:W-:Y:S01]  /*09c0*/  FFMA R6, R6, R27, R10 ;  /* 0x0000001b06067223 */ /* 0x000fe2000000000a */
[----:B------:R-:W-:Y:S01]  /*09d0*/  FFMA R5, R5, R22, R9 ;  /* 0x0000001605057223 */ /* 0x000fe20000000009 */
[----:B------:R-:W-:Y:S01]  /*09e0*/  UMOV UR4, 0x400 ;  /* 0x0000040000047882 */ /* 0x000fe20000000000 */
[----:B------:R-:W-:Y:S02]  /*09f0*/  FSETP.GEU.AND P6, PT, R23, RZ, PT ;  /* 0x000000ff1700720b */ /* 0x000fe40003fce000 */
[----:B------:R-:W-:-:S02]  /*0a00*/  FSETP.GEU.AND P4, PT, R6, RZ, PT ;  /* 0x000000ff0600720b */ /* 0x000fc40003f8e000 */
[----:B------:R-:W-:Y:S02]  /*0a10*/  FSETP.GEU.AND P5, PT, R5, RZ, PT ;  /* 0x000000ff0500720b */ /* 0x000fe40003fae000 */
[----:B------:R-:W-:Y:S02]  /*0a20*/  FSETP.GEU.AND P3, PT, R7, RZ, PT ;  /* 0x000000ff0700720b */ /* 0x000fe40003f6e000 */
[----:B------:R-:W-:Y:S01]  /*0a30*/  LOP3.LUT R4, R3, 0x4, RZ, 0xfc, !PT ;  /* 0x0000000403047812 */ /* 0x000fe200078efcff */
[----:B-1----:R-:W-:-:S06]  /*0a40*/  UPRMT UR4, UR5, 0x654, UR4 ;  /* 0x0000065405047896 */ /* 0x002fcc0008000004 */
[----:B------:R-:W-:Y:S02]  /*0a50*/  LEA R9, R3, UR4, 0x3 ;  /* 0x0000000403097c11 */ /* 0x000fe4000f8e18ff */
[----:B------:R-:W-:Y:S01]  /*0a60*/  LEA R8, R4, UR4, 0x3 ;  /* 0x0000000404087c11 */ /* 0x000fe2000f8e18ff */
[----:B---3--:R-:W-:Y:S01]  /*0a70*/  FFMA R30, R12, R30, R16 ;  /* 0x0000001e0c1e7223 */ /* 0x008fe20000000010 */
[----:B------:R-:W-:Y:S01]  /*0a80*/  FFMA R19, R15, R20, R19 ;  /* 0x000000140f137223 */ /* 0x000fe20000000013 */
[----:B------:R-:W-:Y:S01]  /*0a90*/  FFMA R21, R14, R21, R18 ;  /* 0x000000150e157223 */ /* 0x000fe20000000012 */
[----:B------:R-:W-:Y:S01]  /*0aa0*/  FFMA R13, R13, R26, R17 ;  /* 0x0000001a0d0d7223 */ /* 0x000fe20000000011 */
[----:B------:R-:W-:Y:S02]  /*0ab0*/  FSEL R18, R23, RZ, P6 ;  /* 0x000000ff17127208 */ /* 0x000fe40003000000 */
[----:B------:R-:W-:Y:S02]  /*0ac0*/  FSETP.GEU.AND P2, PT, R30, RZ, PT ;  /* 0x000000ff1e00720b */ /* 0x000fe40003f4e000 */
[----:B------:R-:W-:-:S02]  /*0ad0*/  FSETP.GEU.AND P1, PT, R13, RZ, PT ;  /* 0x000000ff0d00720b */ /* 0x000fc40003f2e000 */
[----:B------:R-:W-:Y:S02]  /*0ae0*/  FSETP.GEU.AND P0, PT, R21, RZ, PT ;  /* 0x000000ff1500720b */ /* 0x000fe40003f0e000 */
[----:B------:R-:W-:Y:S02]  /*0af0*/  FSETP.GEU.AND P6, PT, R19, RZ, PT ;  /* 0x000000ff1300720b */ /* 0x000fe40003fce000 */
[----:B------:R-:W-:Y:S02]  /*0b00*/  FSEL R16, R5, RZ, P5 ;  /* 0x000000ff05107208 */ /* 0x000fe40002800000 */
[----:B------:R-:W-:Y:S02]  /*0b10*/  FSEL R14, R6, RZ, P4 ;  /* 0x000000ff060e7208 */ /* 0x000fe40002000000 */
[----:B------:R-:W-:Y:S01]  /*0b20*/  FSEL R12, R7, RZ, P3 ;  /* 0x000000ff070c7208 */ /* 0x000fe20001800000 */
[----:B------:R-:W-:Y:S01]  /*0b30*/  STS [R9], R18 ;  /* 0x0000001209007388 */ /* 0x000fe20000000800 */
[----:B------:R-:W-:Y:S01]  /*0b40*/  FSEL R3, R30, RZ, P2 ;  /* 0x000000ff1e037208 */ /* 0x000fe20001000000 */
[----:B------:R-:W1:Y:S01]  /*0b50*/  LDC.64 R4, c[0x0][0x238] ;  /* 0x00008e00ff047b82 */ /* 0x000e620000000a00 */
[----:B------:R-:W-:-:S02]  /*0b60*/  FSEL R22, R13, RZ, P1 ;  /* 0x000000ff0d167208 */ /* 0x000fc40000800000 */
[----:B------:R-:W-:Y:S02]  /*0b70*/  FSEL R20, R21, RZ, P0 ;  /* 0x000000ff15147208 */ /* 0x000fe40000000000 */
[----:B------:R-:W-:Y:S01]  /*0b80*/  FSEL R6, R19, RZ, P6 ;  /* 0x000000ff13067208 */ /* 0x000fe20003000000 */
[----:B------:R1:W-:Y:S04]  /*0b90*/  STS [R9+0x8], R16 ;  /* 0x0000081009007388 */ /* 0x0003e80000000800 */
[----:B------:R-:W-:Y:S04]  /*0ba0*/  STS [R9+0x10], R14 ;  /* 0x0000100e09007388 */ /* 0x000fe80000000800 */
[----:B------:R-:W-:Y:S04]  /*0bb0*/  STS [R9+0x18], R12 ;  /* 0x0000180c09007388 */ /* 0x000fe80000000800 */
[----:B------:R2:W-:Y:S04]  /*0bc0*/  STS [R8], R3 ;  /* 0x0000000308007388 */ /* 0x0005e80000000800 */
[----:B------:R-:W-:Y:S04]  /*0bd0*/  STS [R9+0x28], R22 ;  /* 0x0000281609007388 */ /* 0x000fe80000000800 */
[----:B------:R-:W-:Y:S04]  /*0be0*/  STS [R9+0x30], R20 ;  /* 0x0000301409007388 */ /* 0x000fe80000000800 */
[----:B------:R-:W-:Y:S01]  /*0bf0*/  STS [R9+0x38], R6 ;  /* 0x0000380609007388 */ /* 0x000fe20000000800 */
[----:B------:R-:W-:-:S04]  /*0c00*/  LOP3.LUT R15, R0, 0x7f, RZ, 0xc0, !PT ;  /* 0x0000007f000f7812 */ /* 0x000fc800078ec0ff */
[----:B------:R-:W-:Y:S01]  /*0c10*/  LEA R10, R15, UR4, 0x3 ;  /* 0x000000040f0a7c11 */ /* 0x000fe2000f8e18ff */
[----:B------:R-:W-:Y:S06]  /*0c20*/  BAR.SYNC.DEFER_BLOCKING 0x0 ;  /* 0x0000000000007b1d */ /* 0x000fec0000010000 */
[----:B------:R-:W3:Y:S01]  /*0c30*/  LDS R19, [R10] ;  /* 0x000000000a137984 */ /* 0x000ee20000000800 */
[----:B------:R-:W-:Y:S02]  /*0c40*/  LOP3.LUT R0, R24, 0x7f, R0, 0xf8, !PT ;  /* 0x0000007f18007812 */ /* 0x000fe400078ef800 */
[----:B------:R-:W-:-:S02]  /*0c50*/  PLOP3.LUT P0, PT, PT, PT, UP0, 0x80, 0x0 ;  /* 0x000000000000781c */ /* 0x000fc40003f0f008 */
[----:B------:R-:W-:Y:S02]  /*0c60*/  LEA R17, R0, UR8, 0x8 ;  /* 0x0000000800117c11 */ /* 0x000fe4000f8e40ff */
[----:B------:R-:W-:Y:S02]  /*0c70*/  LOP3.LUT R7, R15, 0x80, RZ, 0xfc, !PT ;  /* 0x000000800f077812 */ /* 0x000fe400078efcff */
[----:B------:R-:W-:Y:S01]  /*0c80*/  FSETP.GTU.AND P4, PT, R16, RZ, PT ;  /* 0x000000ff1000720b */ /* 0x000fe20003f8c000 */
[----:B-1----:R-:W-:Y:S01]  /*0c90*/  IMAD.WIDE R16, R17, 0x4, R4 ;  /* 0x0000000411107825 */ /* 0x002fe200078e0204 */
[----:B------:R-:W-:Y:S02]  /*0ca0*/  FSETP.GTU.AND P1, PT, R14, RZ, PT ;  /* 0x000000ff0e00720b */ /* 0x000fe40003f2c000 */
[----:B------:R-:W-:Y:S02]  /*0cb0*/  LEA R13, R7, UR4, 0x3 ;  /* 0x00000004070d7c11 */ /* 0x000fe4000f8e18ff */
[----:B------:R-:W-:-:S02]  /*0cc0*/  FSETP.GTU.AND P5, PT, R18, RZ, PT ;  /* 0x000000ff1200720b */ /* 0x000fc40003fac000 */
[----:B------:R-:W-:Y:S02]  /*0cd0*/  LOP3.LUT R18, R15, 0x100, RZ, 0xfc, !PT ;  /* 0x000001000f127812 */ /* 0x000fe400078efcff */
[----:B------:R-:W-:Y:S01]  /*0ce0*/  SEL R11, RZ, 0x1, P1 ;  /* 0x00000001ff0b7807 */ /* 0x000fe20000800000 */
[----:B------:R-:W1:Y:S01]  /*0cf0*/  LDS R13, [R13] ;  /* 0x000000000d0d7984 */ /* 0x000e620000000800 */
[----:B------:R-:W-:Y:S02]  /*0d00*/  FSETP.GTU.AND P1, PT, R3, RZ, PT ;  /* 0x000000ff0300720b */ /* 0x000fe40003f2c000 */
[----:B------:R-:W-:Y:S02]  /*0d10*/  FSETP.GTU.AND P2, PT, R12, RZ, PT ;  /* 0x000000ff0c00720b */ /* 0x000fe40003f4c000 */
[----:B--2---:R-:W-:Y:S02]  /*0d20*/  LOP3.LUT R3, R15, 0x280, RZ, 0xfc, !PT ;  /* 0x000002800f037812 */ /* 0x004fe400078efcff */
[----:B------:R-:W-:-:S02]  /*0d30*/  LEA R18, R18, UR4, 0x3 ;  /* 0x0000000412127c11 */ /* 0x000fc4000f8e18ff */
[----:B------:R-:W-:Y:S02]  /*0d40*/  SEL R0, RZ, 0x1, P2 ;  /* 0x00000001ff007807 */ /* 0x000fe40001000000 */
[----:B------:R-:W-:Y:S02]  /*0d50*/  LEA R21, R3, UR4, 0x3 ;  /* 0x0000000403157c11 */ /* 0x000fe4000f8e18ff */
[----:B------:R-:W2:Y:S04]  /*0d60*/  LDS R3, [R18] ;  /* 0x0000000012037984 */ /* 0x000ea80000000800 */
[----:B---3--:R3:W-:Y:S01]  /*0d70*/  @!P0 STG.E desc[UR6][R16.64], R19 ;  /* 0x0000001310008986 */ /* 0x0087e2000c101906 */
[----:B------:R-:W-:Y:S02]  /*0d80*/  PRMT R0, R11, 0x3340, R0 ;  /* 0x000033400b007816 */ /* 0x000fe40000000000 */
[----:B------:R-:W-:Y:S01]  /*0d90*/  LOP3.LUT R14, R24, 0x300, R15, 0xfe, !PT ;  /* 0x00000300180e7812 */ /* 0x000fe200078efe0f */
[----:B------:R-:W-:Y:S01]  /*0da0*/  LDS R21, [R21] ;  /* 0x0000000015157984 */ /* 0x000fe20000000800 */
[----:B---3--:R-:W-:-:S04]  /*0db0*/  LOP3.LUT R17, R15, 0x180, RZ, 0xfc, !PT ;  /* 0x000001800f117812 */ /* 0x008fc800078efcff */
[----:B------:R-:W-:Y:S02]  /*0dc0*/  LEA R17, R17, UR4, 0x3 ;  /* 0x0000000411117c11 */ /* 0x000fe4000f8e18ff */
[----:B------:R-:W-:Y:S02]  /*0dd0*/  LOP3.LUT R16, R15, 0x200, RZ, 0xfc, !PT ;  /* 0x000002000f107812 */ /* 0x000fe400078efcff */
[----:B------:R-:W-:Y:S02]  /*0de0*/  LOP3.LUT R12, R24, 0x280, R15, 0xfe, !PT ;  /* 0x00000280180c7812 */ /* 0x000fe400078efe0f */
[----:B------:R-:W3:Y:S01]  /*0df0*/  LDS R17, [R17] ;  /* 0x0000000011117984 */ /* 0x000ee20000000800 */
[----:B------:R-:W-:Y:S02]  /*0e00*/  LOP3.LUT R10, R24, 0x200, R15, 0xfe, !PT ;  /* 0x00000200180a7812 */ /* 0x000fe400078efe0f */
[----:B------:R-:W-:Y:S02]  /*0e10*/  LOP3.LUT R9, R24, 0x180, R15, 0xfe, !PT ;  /* 0x0000018018097812 */ /* 0x000fe400078efe0f */
[----:B------:R-:W-:-:S02]  /*0e20*/  LOP3.LUT R8, R24, 0x100, R15, 0xfe, !PT ;  /* 0x0000010018087812 */ /* 0x000fc400078efe0f */
[----:B------:R-:W-:Y:S02]  /*0e30*/  LOP3.LUT R11, R24, 0x380, R15, 0xfe, !PT ;  /* 0x00000380180b7812 */ /* 0x000fe400078efe0f */
[C---:B------:R-:W-:Y:S02]  /*0e40*/  LOP3.LUT R7, R15.reuse, 0x300, RZ, 0xfc, !PT ;  /* 0x000003000f077812 */ /* 0x040fe400078efcff */
[----:B------:R-:W-:Y:S02]  /*0e50*/  LOP3.LUT R24, R24, 0x80, R15, 0xfe, !PT ;  /* 0x0000008018187812 */ /* 0x000fe400078efe0f */
[----:B------:R-:W-:Y:S02]  /*0e60*/  LOP3.LUT R15, R15, 0x380, RZ, 0xfc, !PT ;  /* 0x000003800f0f7812 */ /* 0x000fe400078efcff */
[----:B------:R-:W-:Y:S02]  /*0e70*/  LEA R16, R16, UR4, 0x3 ;  /* 0x0000000410107c11 */ /* 0x000fe4000f8e18ff */
[----:B------:R-:W-:-:S02]  /*0e80*/  LEA R23, R7, UR4, 0x3 ;  /* 0x0000000407177c11 */ /* 0x000fc4000f8e18ff */
[----:B------:R-:W-:Y:S01]  /*0e90*/  LEA R15, R15, UR4, 0x3 ;  /* 0x000000040f0f7c11 */ /* 0x000fe2000f8e18ff */
[----:B------:R4:W5:Y:S01]  /*0ea0*/  LDS R19, [R16] ;  /* 0x0000000010137984 */ /* 0x0009620000000800 */
[----:B------:R-:W-:Y:S01]  /*0eb0*/  FSETP.GTU.AND P3, PT, R20, RZ, PT ;  /* 0x000000ff1400720b */ /* 0x000fe20003f6c000 */
[----:B------:R-:W-:Y:S02]  /*0ec0*/  ULDC.64 UR4, c[0x0][0x240] ;  /* 0x0000900000047ab9 */ /* 0x000fe40000000a00 */
[----:B------:R-:W2:Y:S04]  /*0ed0*/  LDS R23, [R23] ;  /* 0x0000000017177984 */ /* 0x000ea80000000800 */
[----:B------:R-:W2:Y:S01]  /*0ee0*/  LDS R25, [R15] ;  /* 0x000000000f197984 */ /* 0x000ea20000000800 */
[----:B------:R-:W-:-:S02]  /*0ef0*/  FSETP.GTU.AND P0, PT, R6, RZ, PT ;  /* 0x000000ff0600720b */ /* 0x000fc40003f0c000 */
[----:B------:R-:W-:Y:S02]  /*0f00*/  FSETP.GTU.AND P2, PT, R22, RZ, PT ;  /* 0x000000ff1600720b */ /* 0x000fe40003f4c000 */
[----:B------:R-:W-:Y:S02]  /*0f10*/  PLOP3.LUT P6, PT, PT, PT, UP0, 0x80, 0x0 ;  /* 0x000000000000781c */ /* 0x000fe40003fcf008 */
[----:B------:R-:W-:Y:S02]  /*0f20*/  LEA R7, R24, UR8, 0x8 ;  /* 0x0000000818077c11 */ /* 0x000fe4000f8e40ff */
[----:B------:R-:W-:Y:S02]  /*0f30*/  SEL R20, RZ, 0x1, P0 ;  /* 0x00000001ff147807 */ /* 0x000fe40000000000 */
[----:B------:R-:W-:Y:S02]  /*0f40*/  SEL R29, RZ, 0x1, P3 ;  /* 0x00000001ff1d7807 */ /* 0x000fe40001800000 */
[----:B------:R-:W-:-:S02]  /*0f50*/  SEL R22, RZ, 0x1, P2 ;  /* 0x00000001ff167807 */ /* 0x000fc40001000000 */
[----:B------:R-:W-:Y:S02]  /*0f60*/  SEL R31, RZ, 0x1, P1 ;  /* 0x00000001ff1f7807 */ /* 0x000fe40000800000 */
[----:B------:R-:W-:Y:S02]  /*0f70*/  SEL R27, RZ, 0x1, P4 ;  /* 0x00000001ff1b7807 */ /* 0x000fe40002000000 */
[----:B------:R-:W-:Y:S01]  /*0f80*/  PLOP3.LUT P3, PT, PT, PT, UP0, 0x80, 0x0 ;  /* 0x000000000000781c */ /* 0x000fe20003f6f008 */
[----:B------:R-:W-:Y:S01]  /*0f90*/  IMAD.WIDE R6, R7, 0x4, R4 ;  /* 0x0000000407067825 */ /* 0x000fe200078e0204 */
[----:B----4-:R-:W-:Y:S02]  /*0fa0*/  PRMT R16, R29, 0x3340, R20 ;  /* 0x000033401d107816 */ /* 0x010fe40000000014 */
[----:B------:R-:W-:Y:S02]  /*0fb0*/  PLOP3.LUT P4, PT, PT, PT, UP0, 0x80, 0x0 ;  /* 0x000000000000781c */ /* 0x000fe40003f8f008 */
[----:B------:R-:W-:-:S02]  /*0fc0*/  PRMT R29, R31, 0x3340, R22 ;  /* 0x000033401f1d7816 */ /* 0x000fc40000000016 */
[----:B------:R-:W-:Y:S02]  /*0fd0*/  LEA R31, R8, UR8, 0x8 ;  /* 0x00000008081f7c11 */ /* 0x000fe4000f8e40ff */
[----:B------:R-:W-:Y:S01]  /*0fe0*/  LEA R9, R9, UR8, 0x8 ;  /* 0x0000000809097c11 */ /* 0x000fe2000f8e40ff */
[----:B-1----:R1:W-:Y:S01]  /*0ff0*/  @!P6 STG.E desc[UR6][R6.64], R13 ;  /* 0x0000000d0600e986 */ /* 0x0023e2000c101906 */
[----:B------:R-:W-:-:S03]  /*1000*/  SEL R18, RZ, 0x1, P5 ;  /* 0x00000001ff127807 */ /* 0x000fc60002800000 */
[--C-:B------:R-:W-:Y:S01]  /*1010*/  IMAD.WIDE R8, R9, 0x4, R4.reuse ;  /* 0x0000000409087825 */ /* 0x100fe200078e0204 */
[----:B------:R-:W-:Y:S02]  /*1020*/  PLOP3.LUT P5, PT, PT, PT, UP0, 0x80, 0x0 ;  /* 0x000000000000781c */ /* 0x000fe40003faf008 */
[----:B------:R-:W-:Y:S01]  /*1030*/  PLOP3.LUT P0, PT, PT, PT, UP0, 0x80, 0x0 ;  /* 0x000000000000781c */ /* 0x000fe20003f0f008 */
[----:B-1----:R-:W-:Y:S01]  /*1040*/  IMAD.WIDE R6, R31, 0x4, R4 ;  /* 0x000000041f067825 */ /* 0x002fe200078e0204 */
[----:B------:R-:W-:Y:S02]  /*1050*/  PLOP3.LUT P2, PT, PT, PT, UP0, 0x80, 0x0 ;  /* 0x000000000000781c */ /* 0x000fe40003f4f008 */
[----:B------:R-:W-:Y:S02]  /*1060*/  PLOP3.LUT P1, PT, PT, PT, UP0, 0x80, 0x0 ;  /* 0x000000000000781c */ /* 0x000fe40003f2f008 */
[----:B--2---:R1:W-:Y:S01]  /*1070*/  @!P3 STG.E desc[UR6][R6.64], R3 ;  /* 0x000000030600b986 */ /* 0x0043e2000c101906 */
[----:B------:R-:W-:-:S02]  /*1080*/  LEA R33, R10, UR8, 0x8 ;  /* 0x000000080a217c11 */ /* 0x000fc4000f8e40ff */
[----:B------:R-:W-:Y:S01]  /*1090*/  LEA R13, R12, UR8, 0x8 ;  /* 0x000000080c0d7c11 */ /* 0x000fe2000f8e40ff */
[----:B---3--:R1:W-:Y:S01]  /*10a0*/  @!P4 STG.E desc[UR6][R8.64], R17 ;  /* 0x000000110800c986 */ /* 0x0083e2000c101906 */
[----:B------:R-:W-:Y:S02]  /*10b0*/  PLOP3.LUT P4, PT, PT, PT, UP0, 0x40, 0x0 ;  /* 0x000000000000781c */ /* 0x000fe40003f8e808 */
[----:B------:R-:W-:Y:S02]  /*10c0*/  LEA R15, R14, UR8, 0x8 ;  /* 0x000000080e0f7c11 */ /* 0x000fe4000f8e40ff */
[----:B------:R-:W-:Y:S01]  /*10d0*/  LEA R35, R11, UR8, 0x8 ;  /* 0x000000080b237c11 */ /* 0x000fe2000f8e40ff */
[----:B------:R-:W-:Y:S01]  /*10e0*/  IMAD.WIDE R10, R33, 0x4, R4 ;  /* 0x00000004210a7825 */ /* 0x000fe200078e0204 */
[----:B------:R-:W-:-:S03]  /*10f0*/  IADD3 R30, P3, R2, UR4, RZ ;  /* 0x00000004021e7c10 */ /* 0x000fc6000ff7e0ff */
[--C-:B------:R-:W-:Y:S01]  /*1100*/  IMAD.WIDE R12, R13, 0x4, R4.reuse ;  /* 0x000000040d0c7825 */ /* 0x100fe200078e0204 */
[----:B-----5:R1:W-:Y:S03]  /*1110*/  @!P5 STG.E desc[UR6][R10.64], R19 ;  /* 0x000000130a00d986 */ /* 0x0203e6000c101906 */
[--C-:B------:R-:W-:Y:S01]  /*1120*/  IMAD.WIDE R14, R15, 0x4, R4.reuse ;  /* 0x000000040f0e7825 */ /* 0x100fe200078e0204 */
[----:B------:R1:W-:Y:S03]  /*1130*/  @!P0 STG.E desc[UR6][R12.64], R21 ;  /* 0x000000150c008986 */ /* 0x0003e6000c101906 */
[----:B------:R-:W-:Y:S01]  /*1140*/  IMAD.WIDE R4, R35, 0x4, R4 ;  /* 0x0000000423047825 */ /* 0x000fe200078e0204 */
[----:B------:R-:W-:Y:S01]  /*1150*/  PRMT R27, R18, 0x3340, R27 ;  /* 0x00003340121b7816 */ /* 0x000fe2000000001b */
[----:B0-----:R1:W-:Y:S01]  /*1160*/  @!P2 STG.E desc[UR6][R14.64], R23 ;  /* 0x000000170e00a986 */ /* 0x0013e2000c101906 */
[----:B------:R-:W-:-:S03]  /*1170*/  LEA.HI.X.SX32 R31, R2, UR5, 0x1, P3 ;  /* 0x00000005021f7c11 */ /* 0x000fc600098f0eff */
[----:B------:R1:W-:Y:S01]  /*1180*/  @!P1 STG.E desc[UR6][R4.64], R25 ;  /* 0x0000001904009986 */ /* 0x0003e2000c101906 */
[----:B------:R-:W-:Y:S02]  /*1190*/  PRMT R28, R27, 0x5410, R0 ;  /* 0x000054101b1c7816 */ /* 0x000fe40000000000 */
[----:B------:R-:W-:Y:S01]  /*11a0*/  PRMT R29, R29, 0x5410, R16 ;  /* 0x000054101d1d7816 */ /* 0x000fe20000000010 */
[----:B------:R-:W-:Y:S06]  /*11b0*/  @!P4 EXIT ;  /* 0x000000000000c94d */ /* 0x000fec0003800000 */
[----:B------:R-:W-:Y:S01]  /*11c0*/  STG.E.64 desc[UR6][R30.64], R28 ;  /* 0x0000001c1e007986 */ /* 0x000fe2000c101b06 */
[----:B------:R-:W-:Y:S05]  /*11d0*/  EXIT ;  /* 0x000000000000794d */ /* 0x000fea0003800000 */
.L_x_0:
[----:B------:R-:W-:-:S00]  /*11e0*/  BRA `(.L_x_0) ;  /* 0xfffffffc00fc7947 */ /* 0x000fc0000383ffff */
[----:B------:R-:W-:-:S00]  /*11f0*/  NOP ;  /* 0x0000000000007918 */ /* 0x000fc00000000000 */
        /* <DEDUP_REMOVED lines=8> */
.L_x_1:


//--------------------- .nv.global.init           --------------------------
	.section	.nv.global.init,"aw",@progbits
.nv.global.init:
	.type		_$_str,@object
	.size		_$_str,(_$_str_$_2 - _$_str)
_$_str:
        /*0000*/ 	.byte	0x5f, 0x5f, 0x43, 0x55, 0x44, 0x41, 0x5f, 0x46, 0x54, 0x5a, 0x00
	.type		_$_str_$_2,@object
	.size		_$_str_$_2,(.L_1 - _$_str_$_2)
_$_str_$_2:
        /*000b*/ 	.byte	0x5f, 0x5f, 0x43, 0x55, 0x44, 0x41, 0x5f, 0x50, 0x52, 0x45, 0x43, 0x5f, 0x53, 0x51, 0x52, 0x54
        /*001b*/ 	.byte	0x00
.L_1:


//--------------------- .nv.shared.triton_poi_fused__native_batch_norm_legit_no_training_relu_threshold_backward_18 --------------------------
	.section	.nv.shared.triton_poi_fused__native_batch_norm_legit_no_training_relu_threshold_backward_18,"aw",@nobits
	.sectionflags	@""
	.align	16
	.zero		1024


//--------------------- .nv.constant0.triton_poi_fused__native_batch_norm_legit_no_training_relu_threshold_backward_18 --------------------------
	.section	.nv.constant0.triton_poi_fused__native_batch_norm_legit_no_training_relu_threshold_backward_18,"a",@progbits
	.sectionflags	@""
	.align	4
.nv.constant0.triton_poi_fused__native_batch_norm_legit_no_training_relu_threshold_backward_18:
	.zero		592
